//
// Generated by NVIDIA NVVM Compiler
//
// Compiler Build ID: CL-36424714
// Cuda compilation tools, release 13.0, V13.0.88
// Based on NVVM 20.0.0
//

.version 9.0
.target sm_100
.address_size 64

	// .globl	_Z13transpositionPfPiS_S0_S0_

.visible .entry _Z13transpositionPfPiS_S0_S0_(
	.param .u64 .ptr .align 1 _Z13transpositionPfPiS_S0_S0__param_0,
	.param .u64 .ptr .align 1 _Z13transpositionPfPiS_S0_S0__param_1,
	.param .u64 .ptr .align 1 _Z13transpositionPfPiS_S0_S0__param_2,
	.param .u64 .ptr .align 1 _Z13transpositionPfPiS_S0_S0__param_3,
	.param .u64 .ptr .align 1 _Z13transpositionPfPiS_S0_S0__param_4
)
{
	.reg .pred 	%p<2>;
	.reg .b32 	%r<12>;
	.reg .b32 	%f<2>;
	.reg .b64 	%rd<22>;

	ld.param.u64 	%rd2, [_Z13transpositionPfPiS_S0_S0__param_0];
	ld.param.u64 	%rd3, [_Z13transpositionPfPiS_S0_S0__param_1];
	ld.param.u64 	%rd4, [_Z13transpositionPfPiS_S0_S0__param_2];
	ld.param.u64 	%rd5, [_Z13transpositionPfPiS_S0_S0__param_3];
	ld.param.u64 	%rd6, [_Z13transpositionPfPiS_S0_S0__param_4];
	cvta.to.global.u64 	%rd1, %rd6;
	mov.u32 	%r3, %ctaid.x;
	mul.wide.u32 	%rd7, %r3, 4;
	add.s64 	%rd8, %rd1, %rd7;
	ld.global.u32 	%r4, [%rd8+4];
	ld.global.u32 	%r1, [%rd8];
	sub.s32 	%r5, %r4, %r1;
	mov.u32 	%r2, %tid.x;
	setp.ge.u32 	%p1, %r2, %r5;
	@%p1 bra 	$L__BB0_2;
	cvta.to.global.u64 	%rd9, %rd2;
	cvta.to.global.u64 	%rd10, %rd3;
	cvta.to.global.u64 	%rd11, %rd4;
	cvta.to.global.u64 	%rd12, %rd5;
	add.s32 	%r6, %r1, %r2;
	mul.wide.s32 	%rd13, %r6, 4;
	add.s64 	%rd14, %rd9, %rd13;
	ld.global.f32 	%f1, [%rd14];
	add.s64 	%rd15, %rd10, %rd13;
	ld.global.u32 	%r7, [%rd15];
	mul.wide.s32 	%rd16, %r7, 4;
	add.s64 	%rd17, %rd1, %rd16;
	ld.global.u32 	%r8, [%rd17];
	mul.wide.s32 	%rd18, %r8, 4;
	add.s64 	%rd19, %rd11, %rd18;
	st.global.f32 	[%rd19], %f1;
	ld.global.u32 	%r9, [%rd17];
	mul.wide.s32 	%rd20, %r9, 4;
	add.s64 	%rd21, %rd12, %rd20;
	st.global.u32 	[%rd21], %r1;
	ld.global.u32 	%r10, [%rd17];
	add.s32 	%r11, %r10, 1;
	st.global.u32 	[%rd17], %r11;
$L__BB0_2:
	ret;

}
	// .globl	_Z5func2PiS_ii
.visible .entry _Z5func2PiS_ii(
	.param .u64 .ptr .align 1 _Z5func2PiS_ii_param_0,
	.param .u64 .ptr .align 1 _Z5func2PiS_ii_param_1,
	.param .u32 _Z5func2PiS_ii_param_2,
	.param .u32 _Z5func2PiS_ii_param_3
)
{
	.reg .pred 	%p<3>;
	.reg .b32 	%r<11>;
	.reg .b64 	%rd<11>;

	ld.param.u64 	%rd2, [_Z5func2PiS_ii_param_0];
	ld.param.u64 	%rd3, [_Z5func2PiS_ii_param_1];
	ld.param.u32 	%r3, [_Z5func2PiS_ii_param_2];
	ld.param.u32 	%r2, [_Z5func2PiS_ii_param_3];
	cvta.to.global.u64 	%rd1, %rd3;
	mov.u32 	%r4, %ctaid.x;
	mov.u32 	%r5, %ntid.x;
	mov.u32 	%r6, %tid.x;
	mad.lo.s32 	%r1, %r4, %r5, %r6;
	setp.gt.s32 	%p1, %r1, %r3;
	@%p1 bra 	$L__BB1_2;
	mul.wide.s32 	%rd4, %r1, 4;
	add.s64 	%rd5, %rd1, %rd4;
	mov.b32 	%r7, 0;
	st.global.u32 	[%rd5], %r7;
$L__BB1_2:
	bar.sync 	0;
	setp.ge.s32 	%p2, %r1, %r2;
	@%p2 bra 	$L__BB1_4;
	cvta.to.global.u64 	%rd6, %rd2;
	mul.wide.s32 	%rd7, %r1, 4;
	add.s64 	%rd8, %rd6, %rd7;
	ld.global.u32 	%r8, [%rd8];
	mul.wide.s32 	%rd9, %r8, 4;
	add.s64 	%rd10, %rd1, %rd9;
	ld.global.u32 	%r9, [%rd10+4];
	add.s32 	%r10, %r9, 1;
	st.global.u32 	[%rd10+4], %r10;
$L__BB1_4:
	ret;

}


// ===== COMPILED SASS (sm_100) =====

	.target	sm_100

	.elftype	@"ET_EXEC"


//--------------------- .note.nv.tkinfo           --------------------------
	.section	.note.nv.tkinfo,"",@"SHT_NOTE"
	.sectionflags	@"SHF_NOTE_NV_TKINFO"
	.tkinfo
        /*0018*/ 	.word	0x00000002
        /*0030*/ 	.string	""
        /*0030*/ 	.string	"ptxas"
        /*0030*/ 	.string	"Cuda compilation tools, release 13.0, V13.0.88"
        /*0030*/ 	.string	"Build cuda_13.0.r13.0/compiler.36424714_0"
        /*0030*/ 	.string	"-arch sm_100 -m 64 "



//--------------------- .note.nv.cuinfo           --------------------------
	.section	.note.nv.cuinfo,"",@"SHT_NOTE"
	.sectionflags	@"SHF_NOTE_NV_CUINFO"
        /*0018*/ 	.short	0x0002
        /*001a*/ 	.short	0x0064
        /*001c*/ 	.short	0x0082
	.zero		2


//--------------------- .nv.info                  --------------------------
	.section	.nv.info,"",@"SHT_CUDA_INFO"
	.align	4


	//----- nvinfo : EIATTR_REGCOUNT
	.align		4
        /*0000*/ 	.byte	0x04, 0x2f
        /*0002*/ 	.short	(.L_1 - .L_0)
	.align		4
.L_0:
        /*0004*/ 	.word	index@(_Z13transpositionPfPiS_S0_S0_)
        /*0008*/ 	.word	0x00000012


	//----- nvinfo : EIATTR_FRAME_SIZE
	.align		4
.L_1:
        /*000c*/ 	.byte	0x04, 0x11
        /*000e*/ 	.short	(.L_3 - .L_2)
	.align		4
.L_2:
        /*0010*/ 	.word	index@(_Z13transpositionPfPiS_S0_S0_)
        /*0014*/ 	.word	0x00000000


	//----- nvinfo : EIATTR_REGCOUNT
	.align		4
.L_3:
        /*0018*/ 	.byte	0x04, 0x2f
        /*001a*/ 	.short	(.L_5 - .L_4)
	.align		4
.L_4:
        /*001c*/ 	.word	index@(_Z5func2PiS_ii)
        /*0020*/ 	.word	0x0000000a


	//----- nvinfo : EIATTR_FRAME_SIZE
	.align		4
.L_5:
        /*0024*/ 	.byte	0x04, 0x11
        /*0026*/ 	.short	(.L_7 - .L_6)
	.align		4
.L_6:
        /*0028*/ 	.word	index@(_Z5func2PiS_ii)
        /*002c*/ 	.word	0x00000000


	//----- nvinfo : EIATTR_MIN_STACK_SIZE
	.align		4
.L_7:
        /*0030*/ 	.byte	0x04, 0x12
        /*0032*/ 	.short	(.L_9 - .L_8)
	.align		4
.L_8:
        /*0034*/ 	.word	index@(_Z5func2PiS_ii)
        /*0038*/ 	.word	0x00000000


	//----- nvinfo : EIATTR_MIN_STACK_SIZE
	.align		4
.L_9:
        /*003c*/ 	.byte	0x04, 0x12
        /*003e*/ 	.short	(.L_11 - .L_10)
	.align		4
.L_10:
        /*0040*/ 	.word	index@(_Z13transpositionPfPiS_S0_S0_)
        /*0044*/ 	.word	0x00000000
.L_11:


//--------------------- .nv.compat                --------------------------
	.section	.nv.compat,"",@"SHT_CUDA_COMPAT_INFO"
	.align	4
        /*0000*/ 	.byte	0x02, 0x09, 0x00, 0x00, 0x02, 0x02, 0x01, 0x00, 0x02, 0x05, 0x05, 0x00, 0x03, 0x07, 0x01, 0x01
        /*0010*/ 	.byte	0x02, 0x03, 0x00, 0x00, 0x02, 0x06, 0x01, 0x00, 0x04, 0x0b, 0x08, 0x00, 0x09, 0x00, 0x00, 0x00
        /*0020*/ 	.byte	0x00, 0x00, 0x00, 0x00


//--------------------- .nv.info._Z5func2PiS_ii   --------------------------
	.section	.nv.info._Z5func2PiS_ii,"",@"SHT_CUDA_INFO"
	.sectionflags	@""
	.align	4


	//----- nvinfo : EIATTR_CUDA_API_VERSION
	.align		4
        /*0000*/ 	.byte	0x04, 0x37
        /*0002*/ 	.short	(.L_13 - .L_12)
.L_12:
        /*0004*/ 	.word	0x00000082


	//----- nvinfo : EIATTR_KPARAM_INFO
	.align		4
.L_13:
        /*0008*/ 	.byte	0x04, 0x17
        /*000a*/ 	.short	(.L_15 - .L_14)
.L_14:
        /*000c*/ 	.word	0x00000000
        /*0010*/ 	.short	0x0003
        /*0012*/ 	.short	0x0014
        /*0014*/ 	.byte	0x00, 0xf0, 0x11, 0x00


	//----- nvinfo : EIATTR_KPARAM_INFO
	.align		4
.L_15:
        /*0018*/ 	.byte	0x04, 0x17
        /*001a*/ 	.short	(.L_17 - .L_16)
.L_16:
        /*001c*/ 	.word	0x00000000
        /*0020*/ 	.short	0x0002
        /*0022*/ 	.short	0x0010
        /*0024*/ 	.byte	0x00, 0xf0, 0x11, 0x00


	//----- nvinfo : EIATTR_KPARAM_INFO
	.align		4
.L_17:
        /*0028*/ 	.byte	0x04, 0x17
        /*002a*/ 	.short	(.L_19 - .L_18)
.L_18:
        /*002c*/ 	.word	0x00000000
        /*0030*/ 	.short	0x0001
        /*0032*/ 	.short	0x0008
        /*0034*/ 	.byte	0x00, 0xf5, 0x21, 0x00


	//----- nvinfo : EIATTR_KPARAM_INFO
	.align		4
.L_19:
        /*0038*/ 	.byte	0x04, 0x17
        /*003a*/ 	.short	(.L_21 - .L_20)
.L_20:
        /*003c*/ 	.word	0x00000000
        /*0040*/ 	.short	0x0000
        /*0042*/ 	.short	0x0000
        /*0044*/ 	.byte	0x00, 0xf5, 0x21, 0x00


	//----- nvinfo : EIATTR_SPARSE_MMA_MASK
	.align		4
.L_21:
        /*0048*/ 	.byte	0x03, 0x50
        /*004a*/ 	.short	0x0000


	//----- nvinfo : EIATTR_MAXREG_COUNT
	.align		4
        /*004c*/ 	.byte	0x03, 0x1b
        /*004e*/ 	.short	0x00ff


	//----- nvinfo : EIATTR_NUM_BARRIERS
	.align		4
        /*0050*/ 	.byte	0x02, 0x4c
        /*0052*/ 	.byte	0x01
	.zero		1


	//----- nvinfo : EIATTR_MERCURY_ISA_VERSION
	.align		4
        /*0054*/ 	.byte	0x03, 0x5f
        /*0056*/ 	.short	0x0101


	//----- nvinfo : EIATTR_VRC_CTA_INIT_COUNT
	.align		4
        /*0058*/ 	.byte	0x02, 0x4a
	.zero		1
	.zero		1


	//----- nvinfo : EIATTR_EXIT_INSTR_OFFSETS
	.align		4
        /*005c*/ 	.byte	0x04, 0x1c
        /*005e*/ 	.short	(.L_23 - .L_22)


	//   ....[0]....
.L_22:
        /*0060*/ 	.word	0x000000e0


	//   ....[1]....
        /*0064*/ 	.word	0x00000170


	//----- nvinfo : EIATTR_CBANK_PARAM_SIZE
	.align		4
.L_23:
        /*0068*/ 	.byte	0x03, 0x19
        /*006a*/ 	.short	0x0018


	//----- nvinfo : EIATTR_PARAM_CBANK
	.align		4
        /*006c*/ 	.byte	0x04, 0x0a
        /*006e*/ 	.short	(.L_25 - .L_24)
	.align		4
.L_24:
        /*0070*/ 	.word	index@(.nv.constant0._Z5func2PiS_ii)
        /*0074*/ 	.short	0x0380
        /*0076*/ 	.short	0x0018


	//----- nvinfo : EIATTR_SW_WAR
	.align		4
.L_25:
        /*0078*/ 	.byte	0x04, 0x36
        /*007a*/ 	.short	(.L_27 - .L_26)
.L_26:
        /*007c*/ 	.word	0x00000008
.L_27:


//--------------------- .nv.info._Z13transpositionPfPiS_S0_S0_ --------------------------
	.section	.nv.info._Z13transpositionPfPiS_S0_S0_,"",@"SHT_CUDA_INFO"
	.sectionflags	@""
	.align	4


	//----- nvinfo : EIATTR_CUDA_API_VERSION
	.align		4
        /*0000*/ 	.byte	0x04, 0x37
        /*0002*/ 	.short	(.L_29 - .L_28)
.L_28:
        /*0004*/ 	.word	0x00000082


	//----- nvinfo : EIATTR_KPARAM_INFO
	.align		4
.L_29:
        /*0008*/ 	.byte	0x04, 0x17
        /*000a*/ 	.short	(.L_31 - .L_30)
.L_30:
        /*000c*/ 	.word	0x00000000
        /*0010*/ 	.short	0x0004
        /*0012*/ 	.short	0x0020
        /*0014*/ 	.byte	0x00, 0xf5, 0x21, 0x00


	//----- nvinfo : EIATTR_KPARAM_INFO
	.align		4
.L_31:
        /*0018*/ 	.byte	0x04, 0x17
        /*001a*/ 	.short	(.L_33 - .L_32)
.L_32:
        /*001c*/ 	.word	0x00000000
        /*0020*/ 	.short	0x0003
        /*0022*/ 	.short	0x0018
        /*0024*/ 	.byte	0x00, 0xf5, 0x21, 0x00


	//----- nvinfo : EIATTR_KPARAM_INFO
	.align		4
.L_33:
        /*0028*/ 	.byte	0x04, 0x17
        /*002a*/ 	.short	(.L_35 - .L_34)
.L_34:
        /*002c*/ 	.word	0x00000000
        /*0030*/ 	.short	0x0002
        /*0032*/ 	.short	0x0010
        /*0034*/ 	.byte	0x00, 0xf5, 0x21, 0x00


	//----- nvinfo : EIATTR_KPARAM_INFO
	.align		4
.L_35:
        /*0038*/ 	.byte	0x04, 0x17
        /*003a*/ 	.short	(.L_37 - .L_36)
.L_36:
        /*003c*/ 	.word	0x00000000
        /*0040*/ 	.short	0x0001
        /*0042*/ 	.short	0x0008
        /*0044*/ 	.byte	0x00, 0xf5, 0x21, 0x00


	//----- nvinfo : EIATTR_KPARAM_INFO
	.align		4
.L_37:
        /*0048*/ 	.byte	0x04, 0x17
        /*004a*/ 	.short	(.L_39 - .L_38)
.L_38:
        /*004c*/ 	.word	0x00000000
        /*0050*/ 	.short	0x0000
        /*0052*/ 	.short	0x0000
        /*0054*/ 	.byte	0x00, 0xf5, 0x21, 0x00


	//----- nvinfo : EIATTR_SPARSE_MMA_MASK
	.align		4
.L_39:
        /*0058*/ 	.byte	0x03, 0x50
        /*005a*/ 	.short	0x0000


	//----- nvinfo : EIATTR_MAXREG_COUNT
	.align		4
        /*005c*/ 	.byte	0x03, 0x1b
        /*005e*/ 	.short	0x00ff


	//----- nvinfo : EIATTR_MERCURY_ISA_VERSION
	.align		4
        /*0060*/ 	.byte	0x03, 0x5f
        /*0062*/ 	.short	0x0101


	//----- nvinfo : EIATTR_VRC_CTA_INIT_COUNT
	.align		4
        /*0064*/ 	.byte	0x02, 0x4a
	.zero		1
	.zero		1


	//----- nvinfo : EIATTR_EXIT_INSTR_OFFSETS
	.align		4
        /*0068*/ 	.byte	0x04, 0x1c
        /*006a*/ 	.short	(.L_41 - .L_40)


	//   ....[0]....
.L_40:
        /*006c*/ 	.word	0x000000a0


	//   ....[1]....
        /*0070*/ 	.word	0x000001e0


	//----- nvinfo : EIATTR_CBANK_PARAM_SIZE
	.align		4
.L_41:
        /*0074*/ 	.byte	0x03, 0x19
        /*0076*/ 	.short	0x0028


	//----- nvinfo : EIATTR_PARAM_CBANK
	.align		4
        /*0078*/ 	.byte	0x04, 0x0a
        /*007a*/ 	.short	(.L_43 - .L_42)
	.align		4
.L_42:
        /*007c*/ 	.word	index@(.nv.constant0._Z13transpositionPfPiS_S0_S0_)
        /*0080*/ 	.short	0x0380
        /*0082*/ 	.short	0x0028


	//----- nvinfo : EIATTR_SW_WAR
	.align		4
.L_43:
        /*0084*/ 	.byte	0x04, 0x36
        /*0086*/ 	.short	(.L_45 - .L_44)
.L_44:
        /*0088*/ 	.word	0x00000008
.L_45:


//--------------------- .nv.callgraph             --------------------------
	.section	.nv.callgraph,"",@"SHT_CUDA_CALLGRAPH"
	.align	4
	.sectionentsize	8
	.align		4
        /*0000*/ 	.word	0x00000000
	.align		4
        /*0004*/ 	.word	0xffffffff
	.align		4
        /*0008*/ 	.word	0x00000000
	.align		4
        /*000c*/ 	.word	0xfffffffe
	.align		4
        /*0010*/ 	.word	0x00000000
	.align		4
        /*0014*/ 	.word	0xfffffffd
	.align		4
        /*0018*/ 	.word	0x00000000
	.align		4
        /*001c*/ 	.word	0xfffffffc


//--------------------- .text._Z5func2PiS_ii      --------------------------
	.section	.text._Z5func2PiS_ii,"ax",@progbits
	.align	128
        .global         _Z5func2PiS_ii
        .type           _Z5func2PiS_ii,@function
        .size           _Z5func2PiS_ii,(.L_x_2 - _Z5func2PiS_ii)
        .other          _Z5func2PiS_ii,@"STO_CUDA_ENTRY STV_DEFAULT"
_Z5func2PiS_ii:
.text._Z5func2PiS_ii:
[----:B------:R-:W-:Y:S01]  /*0000*/  LDC R1, c[0x0][0x37c] ;  /* 0x0000df00ff017b82 */ /* 0x000fe20000000800 */
[----:B------:R-:W0:Y:S07]  /*0010*/  S2R R0, SR_TID.X ;  /* 0x0000000000007919 */ /* 0x000e2e0000002100 */
[----:B------:R-:W0:Y:S01]  /*0020*/  S2UR UR4, SR_CTAID.X ;  /* 0x00000000000479c3 */ /* 0x000e220000002500 */
[----:B------:R-:W1:Y:S01]  /*0030*/  LDCU UR5, c[0x0][0x390] ;  /* 0x00007200ff0577ac */ /* 0x000e620008000800 */
[----:B------:R-:W2:Y:S06]  /*0040*/  LDCU UR6, c[0x0][0x394] ;  /* 0x00007280ff0677ac */ /* 0x000eac0008000800 */
[----:B------:R-:W0:Y:S02]  /*0050*/  LDC R5, c[0x0][0x360] ;  /* 0x0000d800ff057b82 */ /* 0x000e240000000800 */
[----:B0-----:R-:W-:-:S05]  /*0060*/  IMAD R5, R5, UR4, R0 ;  /* 0x0000000405057c24 */ /* 0x001fca000f8e0200 */
[C---:B-1----:R-:W-:Y:S01]  /*0070*/  ISETP.GT.AND P0, PT, R5.reuse, UR5, PT ;  /* 0x0000000505007c0c */ /* 0x042fe2000bf04270 */
[----:B------:R-:W0:Y:S01]  /*0080*/  LDCU.64 UR4, c[0x0][0x358] ;  /* 0x00006b00ff0477ac */ /* 0x000e220008000a00 */
[----:B--2---:R-:W-:-:S11]  /*0090*/  ISETP.GE.AND P1, PT, R5, UR6, PT ;  /* 0x0000000605007c0c */ /* 0x004fd6000bf26270 */
[----:B------:R-:W1:Y:S02]  /*00a0*/  @!P0 LDC.64 R2, c[0x0][0x388] ;  /* 0x0000e200ff028b82 */ /* 0x000e640000000a00 */
[----:B-1----:R-:W-:-:S05]  /*00b0*/  @!P0 IMAD.WIDE R2, R5, 0x4, R2 ;  /* 0x0000000405028825 */ /* 0x002fca00078e0202 */
[----:B0-----:R0:W-:Y:S01]  /*00c0*/  @!P0 STG.E desc[UR4][R2.64], RZ ;  /* 0x000000ff02008986 */ /* 0x0011e2000c101904 */
[----:B------:R-:W-:Y:S06]  /*00d0*/  BAR.SYNC.DEFER_BLOCKING 0x0 ;  /* 0x0000000000007b1d */ /* 0x000fec0000010000 */
[----:B------:R-:W-:Y:S05]  /*00e0*/  @P1 EXIT ;  /* 0x000000000000194d */ /* 0x000fea0003800000 */
[----:B0-----:R-:W0:Y:S02]  /*00f0*/  LDC.64 R2, c[0x0][0x380] ;  /* 0x0000e000ff027b82 */ /* 0x001e240000000a00 */
[----:B0-----:R-:W-:-:S06]  /*0100*/  IMAD.WIDE R2, R5, 0x4, R2 ;  /* 0x0000000405027825 */ /* 0x001fcc00078e0202 */
[----:B------:R-:W0:Y:S01]  /*0110*/  LDC.64 R4, c[0x0][0x388] ;  /* 0x0000e200ff047b82 */ /* 0x000e220000000a00 */
[----:B------:R-:W0:Y:S02]  /*0120*/  LDG.E R3, desc[UR4][R2.64] ;  /* 0x0000000402037981 */ /* 0x000e24000c1e1900 */
[----:B0-----:R-:W-:-:S05]  /*0130*/  IMAD.WIDE R4, R3, 0x4, R4 ;  /* 0x0000000403047825 */ /* 0x001fca00078e0204 */
[----:B------:R-:W2:Y:S02]  /*0140*/  LDG.E R0, desc[UR4][R4.64+0x4] ;  /* 0x0000040404007981 */ /* 0x000ea4000c1e1900 */
[----:B--2---:R-:W-:-:S05]  /*0150*/  IADD3 R7, PT, PT, R0, 0x1, RZ ;  /* 0x0000000100077810 */ /* 0x004fca0007ffe0ff */
[----:B------:R-:W-:Y:S01]  /*0160*/  STG.E desc[UR4][R4.64+0x4], R7 ;  /* 0x0000040704007986 */ /* 0x000fe2000c101904 */
[----:B------:R-:W-:Y:S05]  /*0170*/  EXIT ;  /* 0x000000000000794d */ /* 0x000fea0003800000 */
.L_x_0:
[----:B------:R-:W-:-:S00]  /*0180*/  BRA `(.L_x_0) ;  /* 0xfffffffc00fc7947 */ /* 0x000fc0000383ffff */
[----:B------:R-:W-:-:S00]  /*0190*/  NOP ;  /* 0x0000000000007918 */ /* 0x000fc00000000000 */
        /* <DEDUP_REMOVED lines=14> */
.L_x_2:


//--------------------- .text._Z13transpositionPfPiS_S0_S0_ --------------------------
	.section	.text._Z13transpositionPfPiS_S0_S0_,"ax",@progbits
	.align	128
        .global         _Z13transpositionPfPiS_S0_S0_
        .type           _Z13transpositionPfPiS_S0_S0_,@function
        .size           _Z13transpositionPfPiS_S0_S0_,(.L_x_3 - _Z13transpositionPfPiS_S0_S0_)
        .other          _Z13transpositionPfPiS_S0_S0_,@"STO_CUDA_ENTRY STV_DEFAULT"
_Z13transpositionPfPiS_S0_S0_:
.text._Z13transpositionPfPiS_S0_S0_:
[----:B------:R-:W-:Y:S01]  /*0000*/  LDC R1, c[0x0][0x37c] ;  /* 0x0000df00ff017b82 */ /* 0x000fe20000000800 */
[----:B------:R-:W0:Y:S07]  /*0010*/  S2R R3, SR_CTAID.X ;  /* 0x0000000000037919 */ /* 0x000e2e0000002500 */
[----:B------:R-:W0:Y:S01]  /*0020*/  LDC.64 R6, c[0x0][0x3a0] ;  /* 0x0000e800ff067b82 */ /* 0x000e220000000a00 */
[----:B------:R-:W1:Y:S01]  /*0030*/  LDCU.64 UR4, c[0x0][0x358] ;  /* 0x00006b00ff0477ac */ /* 0x000e620008000a00 */
[----:B0-----:R-:W-:-:S05]  /*0040*/  IMAD.WIDE.U32 R2, R3, 0x4, R6 ;  /* 0x0000000403027825 */ /* 0x001fca00078e0006 */
[----:B-1----:R-:W2:Y:S04]  /*0050*/  LDG.E R0, desc[UR4][R2.64+0x4] ;  /* 0x0000040402007981 */ /* 0x002ea8000c1e1900 */
[----:B------:R-:W2:Y:S01]  /*0060*/  LDG.E R13, desc[UR4][R2.64] ;  /* 0x00000004020d7981 */ /* 0x000ea2000c1e1900 */
[----:B------:R-:W0:Y:S01]  /*0070*/  S2R R9, SR_TID.X ;  /* 0x0000000000097919 */ /* 0x000e220000002100 */
[----:B--2---:R-:W-:-:S04]  /*0080*/  IADD3 R0, PT, PT, R0, -R13, RZ ;  /* 0x8000000d00007210 */ /* 0x004fc80007ffe0ff */
[----:B0-----:R-:W-:-:S13]  /*0090*/  ISETP.GE.U32.AND P0, PT, R9, R0, PT ;  /* 0x000000000900720c */ /* 0x001fda0003f06070 */
[----:B------:R-:W-:Y:S05]  /*00a0*/  @P0 EXIT ;  /* 0x000000000000094d */ /* 0x000fea0003800000 */
[----:B------:R-:W0:Y:S01]  /*00b0*/  LDC.64 R4, c[0x0][0x388] ;  /* 0x0000e200ff047b82 */ /* 0x000e220000000a00 */
[----:B------:R-:W-:-:S07]  /*00c0*/  IADD3 R9, PT, PT, R13, R9, RZ ;  /* 0x000000090d097210 */ /* 0x000fce0007ffe0ff */
[----:B------:R-:W1:Y:S01]  /*00d0*/  LDC.64 R2, c[0x0][0x380] ;  /* 0x0000e000ff027b82 */ /* 0x000e620000000a00 */
[----:B0-----:R-:W-:-:S06]  /*00e0*/  IMAD.WIDE R4, R9, 0x4, R4 ;  /* 0x0000000409047825 */ /* 0x001fcc00078e0204 */
[----:B------:R-:W2:Y:S01]  /*00f0*/  LDG.E R5, desc[UR4][R4.64] ;  /* 0x0000000404057981 */ /* 0x000ea2000c1e1900 */
[----:B-1----:R-:W-:Y:S02]  /*0100*/  IMAD.WIDE R2, R9, 0x4, R2 ;  /* 0x0000000409027825 */ /* 0x002fe400078e0202 */
[----:B------:R-:W0:Y:S04]  /*0110*/  LDC.64 R8, c[0x0][0x390] ;  /* 0x0000e400ff087b82 */ /* 0x000e280000000a00 */
[----:B------:R-:W3:Y:S01]  /*0120*/  LDG.E R3, desc[UR4][R2.64] ;  /* 0x0000000402037981 */ /* 0x000ee2000c1e1900 */
[----:B--2---:R-:W-:-:S05]  /*0130*/  IMAD.WIDE R6, R5, 0x4, R6 ;  /* 0x0000000405067825 */ /* 0x004fca00078e0206 */
[----:B------:R-:W0:Y:S02]  /*0140*/  LDG.E R11, desc[UR4][R6.64] ;  /* 0x00000004060b7981 */ /* 0x000e24000c1e1900 */
[----:B0-----:R-:W-:Y:S02]  /*0150*/  IMAD.WIDE R8, R11, 0x4, R8 ;  /* 0x000000040b087825 */ /* 0x001fe400078e0208 */
[----:B------:R-:W0:Y:S03]  /*0160*/  LDC.64 R10, c[0x0][0x398] ;  /* 0x0000e600ff0a7b82 */ /* 0x000e260000000a00 */
[----:B---3--:R-:W-:Y:S04]  /*0170*/  STG.E desc[UR4][R8.64], R3 ;  /* 0x0000000308007986 */ /* 0x008fe8000c101904 */
[----:B------:R-:W0:Y:S02]  /*0180*/  LDG.E R15, desc[UR4][R6.64] ;  /* 0x00000004060f7981 */ /* 0x000e24000c1e1900 */
[----:B0-----:R-:W-:-:S05]  /*0190*/  IMAD.WIDE R4, R15, 0x4, R10 ;  /* 0x000000040f047825 */ /* 0x001fca00078e020a */
[----:B------:R-:W-:Y:S04]  /*01a0*/  STG.E desc[UR4][R4.64], R13 ;  /* 0x0000000d04007986 */ /* 0x000fe8000c101904 */
[----:B------:R-:W2:Y:S02]  /*01b0*/  LDG.E R0, desc[UR4][R6.64] ;  /* 0x0000000406007981 */ /* 0x000ea4000c1e1900 */
[----:B--2---:R-:W-:-:S05]  /*01c0*/  IADD3 R11, PT, PT, R0, 0x1, RZ ;  /* 0x00000001000b7810 */ /* 0x004fca0007ffe0ff */
[----:B------:R-:W-:Y:S01]  /*01d0*/  STG.E desc[UR4][R6.64], R11 ;  /* 0x0000000b06007986 */ /* 0x000fe2000c101904 */
[----:B------:R-:W-:Y:S05]  /*01e0*/  EXIT ;  /* 0x000000000000794d */ /* 0x000fea0003800000 */
.L_x_1:
        /* <DEDUP_REMOVED lines=9> */
.L_x_3:


//--------------------- .nv.shared.reserved.0     --------------------------
	.section	.nv.shared.reserved.0,"aw",@nobits
	.weak		__nv_reservedSMEM_offset_0_alias
	.size		__nv_reservedSMEM_offset_0_alias, 0, 64
	.other		__nv_reservedSMEM_offset_0_alias,@"STO_CUDA_RESERVED_SHARED STV_DEFAULT"
__nv_reservedSMEM_offset_0_alias:
	.zero		0
	.zero		64


//--------------------- .nv.constant0._Z5func2PiS_ii --------------------------
	.section	.nv.constant0._Z5func2PiS_ii,"a",@progbits
	.sectionflags	@""
	.align	4
.nv.constant0._Z5func2PiS_ii:
	.zero		920


//--------------------- .nv.constant0._Z13transpositionPfPiS_S0_S0_ --------------------------
	.section	.nv.constant0._Z13transpositionPfPiS_S0_S0_,"a",@progbits
	.sectionflags	@""
	.align	4
.nv.constant0._Z13transpositionPfPiS_S0_S0_:
	.zero		936


//--------------------- SYMBOLS --------------------------

	.type		.nv.reservedSmem.offset0,@object
	.size		.nv.reservedSmem.offset0,0x4
